//
// Generated by NVIDIA NVVM Compiler
//
// Compiler Build ID: CL-36424714
// Cuda compilation tools, release 13.0, V13.0.88
// Based on NVVM 20.0.0
//

.version 9.0
.target sm_100
.address_size 64

	// .globl	_Z6kernelPfi

.visible .entry _Z6kernelPfi(
	.param .u64 .ptr .align 1 _Z6kernelPfi_param_0,
	.param .u32 _Z6kernelPfi_param_1
)
{
	.reg .pred 	%p<2>;
	.reg .b32 	%r<6>;
	.reg .b32 	%f<2>;
	.reg .b64 	%rd<5>;

	ld.param.u64 	%rd1, [_Z6kernelPfi_param_0];
	ld.param.u32 	%r2, [_Z6kernelPfi_param_1];
	mov.u32 	%r3, %ctaid.x;
	mov.u32 	%r4, %ntid.x;
	mov.u32 	%r5, %tid.x;
	mad.lo.s32 	%r1, %r3, %r4, %r5;
	setp.ge.s32 	%p1, %r1, %r2;
	@%p1 bra 	$L__BB0_2;
	cvta.to.global.u64 	%rd2, %rd1;
	cvt.rn.f32.s32 	%f1, %r1;
	mul.wide.s32 	%rd3, %r1, 4;
	add.s64 	%rd4, %rd2, %rd3;
	st.global.f32 	[%rd4], %f1;
$L__BB0_2:
	ret;

}


// ===== COMPILED SASS (sm_100) =====

	.target	sm_100

	.elftype	@"ET_EXEC"


//--------------------- .note.nv.tkinfo           --------------------------
	.section	.note.nv.tkinfo,"",@"SHT_NOTE"
	.sectionflags	@"SHF_NOTE_NV_TKINFO"
	.tkinfo
        /*0018*/ 	.word	0x00000002
        /*0030*/ 	.string	""
        /*0030*/ 	.string	"ptxas"
        /*0030*/ 	.string	"Cuda compilation tools, release 13.0, V13.0.88"
        /*0030*/ 	.string	"Build cuda_13.0.r13.0/compiler.36424714_0"
        /*0030*/ 	.string	"-arch sm_100 -m 64 "



//--------------------- .note.nv.cuinfo           --------------------------
	.section	.note.nv.cuinfo,"",@"SHT_NOTE"
	.sectionflags	@"SHF_NOTE_NV_CUINFO"
        /*0018*/ 	.short	0x0002
        /*001a*/ 	.short	0x0064
        /*001c*/ 	.short	0x0082
	.zero		2


//--------------------- .nv.info                  --------------------------
	.section	.nv.info,"",@"SHT_CUDA_INFO"
	.align	4


	//----- nvinfo : EIATTR_REGCOUNT
	.align		4
        /*0000*/ 	.byte	0x04, 0x2f
        /*0002*/ 	.short	(.L_1 - .L_0)
	.align		4
.L_0:
        /*0004*/ 	.word	index@(_Z6kernelPfi)
        /*0008*/ 	.word	0x0000000a


	//----- nvinfo : EIATTR_FRAME_SIZE
	.align		4
.L_1:
        /*000c*/ 	.byte	0x04, 0x11
        /*000e*/ 	.short	(.L_3 - .L_2)
	.align		4
.L_2:
        /*0010*/ 	.word	index@(_Z6kernelPfi)
        /*0014*/ 	.word	0x00000000


	//----- nvinfo : EIATTR_MIN_STACK_SIZE
	.align		4
.L_3:
        /*0018*/ 	.byte	0x04, 0x12
        /*001a*/ 	.short	(.L_5 - .L_4)
	.align		4
.L_4:
        /*001c*/ 	.word	index@(_Z6kernelPfi)
        /*0020*/ 	.word	0x00000000
.L_5:


//--------------------- .nv.compat                --------------------------
	.section	.nv.compat,"",@"SHT_CUDA_COMPAT_INFO"
	.align	4
        /*0000*/ 	.byte	0x02, 0x09, 0x00, 0x00, 0x02, 0x02, 0x01, 0x00, 0x02, 0x05, 0x05, 0x00, 0x03, 0x07, 0x01, 0x01
        /*0010*/ 	.byte	0x02, 0x03, 0x00, 0x00, 0x02, 0x06, 0x01, 0x00, 0x04, 0x0b, 0x08, 0x00, 0x09, 0x00, 0x00, 0x00
        /*0020*/ 	.byte	0x00, 0x00, 0x00, 0x00


//--------------------- .nv.info._Z6kernelPfi     --------------------------
	.section	.nv.info._Z6kernelPfi,"",@"SHT_CUDA_INFO"
	.sectionflags	@""
	.align	4


	//----- nvinfo : EIATTR_CUDA_API_VERSION
	.align		4
        /*0000*/ 	.byte	0x04, 0x37
        /*0002*/ 	.short	(.L_7 - .L_6)
.L_6:
        /*0004*/ 	.word	0x00000082


	//----- nvinfo : EIATTR_KPARAM_INFO
	.align		4
.L_7:
        /*0008*/ 	.byte	0x04, 0x17
        /*000a*/ 	.short	(.L_9 - .L_8)
.L_8:
        /*000c*/ 	.word	0x00000000
        /*0010*/ 	.short	0x0001
        /*0012*/ 	.short	0x0008
        /*0014*/ 	.byte	0x00, 0xf0, 0x11, 0x00


	//----- nvinfo : EIATTR_KPARAM_INFO
	.align		4
.L_9:
        /*0018*/ 	.byte	0x04, 0x17
        /*001a*/ 	.short	(.L_11 - .L_10)
.L_10:
        /*001c*/ 	.word	0x00000000
        /*0020*/ 	.short	0x0000
        /*0022*/ 	.short	0x0000
        /*0024*/ 	.byte	0x00, 0xf5, 0x21, 0x00


	//----- nvinfo : EIATTR_SPARSE_MMA_MASK
	.align		4
.L_11:
        /*0028*/ 	.byte	0x03, 0x50
        /*002a*/ 	.short	0x0000


	//----- nvinfo : EIATTR_MAXREG_COUNT
	.align		4
        /*002c*/ 	.byte	0x03, 0x1b
        /*002e*/ 	.short	0x00ff


	//----- nvinfo : EIATTR_MERCURY_ISA_VERSION
	.align		4
        /*0030*/ 	.byte	0x03, 0x5f
        /*0032*/ 	.short	0x0101


	//----- nvinfo : EIATTR_VRC_CTA_INIT_COUNT
	.align		4
        /*0034*/ 	.byte	0x02, 0x4a
	.zero		1
	.zero		1


	//----- nvinfo : EIATTR_EXIT_INSTR_OFFSETS
	.align		4
        /*0038*/ 	.byte	0x04, 0x1c
        /*003a*/ 	.short	(.L_13 - .L_12)


	//   ....[0]....
.L_12:
        /*003c*/ 	.word	0x00000070


	//   ....[1]....
        /*0040*/ 	.word	0x000000d0


	//----- nvinfo : EIATTR_CBANK_PARAM_SIZE
	.align		4
.L_13:
        /*0044*/ 	.byte	0x03, 0x19
        /*0046*/ 	.short	0x000c


	//----- nvinfo : EIATTR_PARAM_CBANK
	.align		4
        /*0048*/ 	.byte	0x04, 0x0a
        /*004a*/ 	.short	(.L_15 - .L_14)
	.align		4
.L_14:
        /*004c*/ 	.word	index@(.nv.constant0._Z6kernelPfi)
        /*0050*/ 	.short	0x0380
        /*0052*/ 	.short	0x000c


	//----- nvinfo : EIATTR_SW_WAR
	.align		4
.L_15:
        /*0054*/ 	.byte	0x04, 0x36
        /*0056*/ 	.short	(.L_17 - .L_16)
.L_16:
        /*0058*/ 	.word	0x00000008
.L_17:


//--------------------- .nv.callgraph             --------------------------
	.section	.nv.callgraph,"",@"SHT_CUDA_CALLGRAPH"
	.align	4
	.sectionentsize	8
	.align		4
        /*0000*/ 	.word	0x00000000
	.align		4
        /*0004*/ 	.word	0xffffffff
	.align		4
        /*0008*/ 	.word	0x00000000
	.align		4
        /*000c*/ 	.word	0xfffffffe
	.align		4
        /*0010*/ 	.word	0x00000000
	.align		4
        /*0014*/ 	.word	0xfffffffd
	.align		4
        /*0018*/ 	.word	0x00000000
	.align		4
        /*001c*/ 	.word	0xfffffffc


//--------------------- .text._Z6kernelPfi        --------------------------
	.section	.text._Z6kernelPfi,"ax",@progbits
	.align	128
        .global         _Z6kernelPfi
        .type           _Z6kernelPfi,@function
        .size           _Z6kernelPfi,(.L_x_1 - _Z6kernelPfi)
        .other          _Z6kernelPfi,@"STO_CUDA_ENTRY STV_DEFAULT"
_Z6kernelPfi:
.text._Z6kernelPfi:
[----:B------:R-:W-:Y:S01]  /*0000*/  LDC R1, c[0x0][0x37c] ;  /* 0x0000df00ff017b82 */ /* 0x000fe20000000800 */
[----:B------:R-:W0:Y:S07]  /*0010*/  S2R R0, SR_TID.X ;  /* 0x0000000000007919 */ /* 0x000e2e0000002100 */
[----:B------:R-:W0:Y:S01]  /*0020*/  S2UR UR4, SR_CTAID.X ;  /* 0x00000000000479c3 */ /* 0x000e220000002500 */
[----:B------:R-:W1:Y:S07]  /*0030*/  LDCU UR5, c[0x0][0x388] ;  /* 0x00007100ff0577ac */ /* 0x000e6e0008000800 */
[----:B------:R-:W0:Y:S02]  /*0040*/  LDC R5, c[0x0][0x360] ;  /* 0x0000d800ff057b82 */ /* 0x000e240000000800 */
[----:B0-----:R-:W-:-:S05]  /*0050*/  IMAD R5, R5, UR4, R0 ;  /* 0x0000000405057c24 */ /* 0x001fca000f8e0200 */
[----:B-1----:R-:W-:-:S13]  /*0060*/  ISETP.GE.AND P0, PT, R5, UR5, PT ;  /* 0x0000000505007c0c */ /* 0x002fda000bf06270 */
[----:B------:R-:W-:Y:S05]  /*0070*/  @P0 EXIT ;  /* 0x000000000000094d */ /* 0x000fea0003800000 */
[----:B------:R-:W0:Y:S01]  /*0080*/  LDC.64 R2, c[0x0][0x380] ;  /* 0x0000e000ff027b82 */ /* 0x000e220000000a00 */
[----:B------:R-:W1:Y:S01]  /*0090*/  LDCU.64 UR4, c[0x0][0x358] ;  /* 0x00006b00ff0477ac */ /* 0x000e620008000a00 */
[----:B------:R-:W-:Y:S01]  /*00a0*/  I2FP.F32.S32 R7, R5 ;  /* 0x0000000500077245 */ /* 0x000fe20000201400 */
[----:B0-----:R-:W-:-:S05]  /*00b0*/  IMAD.WIDE R2, R5, 0x4, R2 ;  /* 0x0000000405027825 */ /* 0x001fca00078e0202 */
[----:B-1----:R-:W-:Y:S01]  /*00c0*/  STG.E desc[UR4][R2.64], R7 ;  /* 0x0000000702007986 */ /* 0x002fe2000c101904 */
[----:B------:R-:W-:Y:S05]  /*00d0*/  EXIT ;  /* 0x000000000000794d */ /* 0x000fea0003800000 */
.L_x_0:
[----:B------:R-:W-:-:S00]  /*00e0*/  BRA `(.L_x_0) ;  /* 0xfffffffc00fc7947 */ /* 0x000fc0000383ffff */
[----:B------:R-:W-:-:S00]  /*00f0*/  NOP ;  /* 0x0000000000007918 */ /* 0x000fc00000000000 */
        /* <DEDUP_REMOVED lines=8> */
.L_x_1:


//--------------------- .nv.shared.reserved.0     --------------------------
	.section	.nv.shared.reserved.0,"aw",@nobits
	.weak		__nv_reservedSMEM_offset_0_alias
	.size		__nv_reservedSMEM_offset_0_alias, 0, 64
	.other		__nv_reservedSMEM_offset_0_alias,@"STO_CUDA_RESERVED_SHARED STV_DEFAULT"
__nv_reservedSMEM_offset_0_alias:
	.zero		0
	.zero		64


//--------------------- .nv.constant0._Z6kernelPfi --------------------------
	.section	.nv.constant0._Z6kernelPfi,"a",@progbits
	.sectionflags	@""
	.align	4
.nv.constant0._Z6kernelPfi:
	.zero		908


//--------------------- SYMBOLS --------------------------

	.type		.nv.reservedSmem.offset0,@object
	.size		.nv.reservedSmem.offset0,0x4
